	.headerflags	@"EF_CUDA_TEXMODE_UNIFIED EF_CUDA_64BIT_ADDRESS EF_CUDA_ACCELERATORS EF_CUDA_SM90 EF_CUDA_VIRTUAL_SM(EF_CUDA_SM90)"
	.elftype	@"ET_EXEC"


//--------------------- .nv.info                  --------------------------
	.section	.nv.info,"",@"SHT_CUDA_INFO"
	.align	4


	//----- nvinfo : EIATTR_REGCOUNT
	.align		4
        /*0000*/ 	.byte	0x04, 0x2f
        /*0002*/ 	.short	(.L_3 - .L_2)
	.align		4
.L_2:
        /*0004*/ 	.word	index@(triton_poi_fused__native_batch_norm_legit_no_training_relu_34)
        /*0008*/ 	.word	0x00000024


	//----- nvinfo : EIATTR_MIN_STACK_SIZE
	.align		4
.L_3:
        /*000c*/ 	.byte	0x04, 0x12
        /*000e*/ 	.short	(.L_5 - .L_4)
	.align		4
.L_4:
        /*0010*/ 	.word	index@(triton_poi_fused__native_batch_norm_legit_no_training_relu_34)
        /*0014*/ 	.word	0x00000000


	//----- nvinfo : EIATTR_FRAME_SIZE
	.align		4
.L_5:
        /*0018*/ 	.byte	0x04, 0x11
        /*001a*/ 	.short	(.L_7 - .L_6)
	.align		4
.L_6:
        /*001c*/ 	.word	index@(triton_poi_fused__native_batch_norm_legit_no_training_relu_34)
        /*0020*/ 	.word	0x00000000


	//----- nvinfo : EIATTR_MIN_STACK_SIZE
	.align		4
.L_7:
        /*0024*/ 	.byte	0x04, 0x12
        /*0026*/ 	.short	(.L_9 - .L_8)
	.align		4
.L_8:
        /*0028*/ 	.word	index@(triton_poi_fused__native_batch_norm_legit_no_training_relu_34)
        /*002c*/ 	.word	0x00000000
.L_9:


//--------------------- .nv.info.triton_poi_fused__native_batch_norm_legit_no_training_relu_34 --------------------------
	.section	.nv.info.triton_poi_fused__native_batch_norm_legit_no_training_relu_34,"",@"SHT_CUDA_INFO"
	.sectionflags	@""
	.align	4


	//----- nvinfo : EIATTR_CUDA_API_VERSION
	.align		4
        /*0000*/ 	.byte	0x04, 0x37
        /*0002*/ 	.short	(.L_11 - .L_10)
.L_10:
        /*0004*/ 	.word	0x0000007c


	//----- nvinfo : EIATTR_KPARAM_INFO
	.align		4
.L_11:
        /*0008*/ 	.byte	0x04, 0x17
        /*000a*/ 	.short	(.L_13 - .L_12)
.L_12:
        /*000c*/ 	.word	0x00000000
        /*0010*/ 	.short	0x0006
        /*0012*/ 	.short	0x0030
        /*0014*/ 	.byte	0x00, 0xf0, 0x11, 0x00


	//----- nvinfo : EIATTR_KPARAM_INFO
	.align		4
.L_13:
        /*0018*/ 	.byte	0x04, 0x17
        /*001a*/ 	.short	(.L_15 - .L_14)
.L_14:
        /*001c*/ 	.word	0x00000000
        /*0020*/ 	.short	0x0005
        /*0022*/ 	.short	0x0028
        /*0024*/ 	.byte	0x00, 0xf4, 0x21, 0x00


	//----- nvinfo : EIATTR_KPARAM_INFO
	.align		4
.L_15:
        /*0028*/ 	.byte	0x04, 0x17
        /*002a*/ 	.short	(.L_17 - .L_16)
.L_16:
        /*002c*/ 	.word	0x00000000
        /*0030*/ 	.short	0x0004
        /*0032*/ 	.short	0x0020
        /*0034*/ 	.byte	0x00, 0xf4, 0x21, 0x00


	//----- nvinfo : EIATTR_KPARAM_INFO
	.align		4
.L_17:
        /*0038*/ 	.byte	0x04, 0x17
        /*003a*/ 	.short	(.L_19 - .L_18)
.L_18:
        /*003c*/ 	.word	0x00000000
        /*0040*/ 	.short	0x0003
        /*0042*/ 	.short	0x0018
        /*0044*/ 	.byte	0x00, 0xf4, 0x21, 0x00


	//----- nvinfo : EIATTR_KPARAM_INFO
	.align		4
.L_19:
        /*0048*/ 	.byte	0x04, 0x17
        /*004a*/ 	.short	(.L_21 - .L_20)
.L_20:
        /*004c*/ 	.word	0x00000000
        /*0050*/ 	.short	0x0002
        /*0052*/ 	.short	0x0010
        /*0054*/ 	.byte	0x00, 0xf4, 0x21, 0x00


	//----- nvinfo : EIATTR_KPARAM_INFO
	.align		4
.L_21:
        /*0058*/ 	.byte	0x04, 0x17
        /*005a*/ 	.short	(.L_23 - .L_22)
.L_22:
        /*005c*/ 	.word	0x00000000
        /*0060*/ 	.short	0x0001
        /*0062*/ 	.short	0x0008
        /*0064*/ 	.byte	0x00, 0xf4, 0x21, 0x00


	//----- nvinfo : EIATTR_KPARAM_INFO
	.align		4
.L_23:
        /*0068*/ 	.byte	0x04, 0x17
        /*006a*/ 	.short	(.L_25 - .L_24)
.L_24:
        /*006c*/ 	.word	0x00000000
        /*0070*/ 	.short	0x0000
        /*0072*/ 	.short	0x0000
        /*0074*/ 	.byte	0x00, 0xf4, 0x21, 0x00


	//----- nvinfo : EIATTR_SPARSE_MMA_MASK
	.align		4
.L_25:
        /*0078*/ 	.byte	0x03, 0x50
        /*007a*/ 	.short	0x0000


	//----- nvinfo : EIATTR_MAXREG_COUNT
	.align		4
        /*007c*/ 	.byte	0x03, 0x1b
        /*007e*/ 	.short	0x00ff


	//----- nvinfo : EIATTR_EXIT_INSTR_OFFSETS
	.align		4
        /*0080*/ 	.byte	0x04, 0x1c
        /*0082*/ 	.short	(.L_27 - .L_26)


	//   ....[0]....
.L_26:
        /*0084*/ 	.word	0x00000b30


	//   ....[1]....
        /*0088*/ 	.word	0x00000b50


	//----- nvinfo : EIATTR_REQNTID
	.align		4
.L_27:
        /*008c*/ 	.byte	0x04, 0x10
        /*008e*/ 	.short	(.L_29 - .L_28)
.L_28:
        /*0090*/ 	.word	0x00000080
        /*0094*/ 	.word	0x00000001
        /*0098*/ 	.word	0x00000001


	//----- nvinfo : EIATTR_CBANK_PARAM_SIZE
	.align		4
.L_29:
        /*009c*/ 	.byte	0x03, 0x19
        /*009e*/ 	.short	0x0034


	//----- nvinfo : EIATTR_PARAM_CBANK
	.align		4
        /*00a0*/ 	.byte	0x04, 0x0a
        /*00a2*/ 	.short	(.L_31 - .L_30)
	.align		4
.L_30:
        /*00a4*/ 	.word	index@(.nv.constant0.triton_poi_fused__native_batch_norm_legit_no_training_relu_34)
        /*00a8*/ 	.short	0x0210
        /*00aa*/ 	.short	0x0034


	//----- nvinfo : EIATTR_SW_WAR
	.align		4
.L_31:
        /*00ac*/ 	.byte	0x04, 0x36
        /*00ae*/ 	.short	(.L_33 - .L_32)
.L_32:
        /*00b0*/ 	.word	0x00000008
.L_33:


//--------------------- .nv.callgraph             --------------------------
	.section	.nv.callgraph,"",@"SHT_CUDA_CALLGRAPH"
	.align	4
	.sectionentsize	8
	.align		4
        /*0000*/ 	.word	0x00000000
	.align		4
        /*0004*/ 	.word	0xffffffff
	.align		4
        /*0008*/ 	.word	0x00000000
	.align		4
        /*000c*/ 	.word	0xfffffffe
	.align		4
        /*0010*/ 	.word	0x00000000
	.align		4
        /*0014*/ 	.word	0xfffffffd
	.align		4
        /*0018*/ 	.word	0x00000000
	.align		4
        /*001c*/ 	.word	0xfffffffc


//--------------------- .nv.constant4             --------------------------
	.section	.nv.constant4,"a",@progbits
	.align	8
	.align		8
.nv.constant4:
        /*0000*/ 	.dword	_$_str
	.align		8
        /*0008*/ 	.dword	_$_str_$_2


//--------------------- .text.triton_poi_fused__native_batch_norm_legit_no_training_relu_34 --------------------------
	.section	.text.triton_poi_fused__native_batch_norm_legit_no_training_relu_34,"ax",@progbits
	.align	128
        .global         triton_poi_fused__native_batch_norm_legit_no_training_relu_34
        .type           triton_poi_fused__native_batch_norm_legit_no_training_relu_34,@function
        .size           triton_poi_fused__native_batch_norm_legit_no_training_relu_34,(.L_x_1 - triton_poi_fused__native_batch_norm_legit_no_training_relu_34)
        .other          triton_poi_fused__native_batch_norm_legit_no_training_relu_34,@"STO_CUDA_ENTRY STV_DEFAULT"
triton_poi_fused__native_batch_norm_legit_no_training_relu_34:
.text.triton_poi_fused__native_batch_norm_legit_no_training_relu_34:
[----:B------:R-:W0:Y:S02]  /*0000*/  LDC R1, c[0x0][0x28] ;  /* 0x00000a00ff017b82 */ /* 0x000e240000000800 */
[----:B------:R-:W1:Y:S01]  /*0010*/  S2R R0, SR_TID.X ;  /* 0x0000000000007919 */ /* 0x000e620000002100 */
[----:B------:R-:W2:Y:S01]  /*0020*/  LDC.64 R28, c[0x0][0x220] ;  /* 0x00008800ff1c7b82 */ /* 0x000ea20000000a00 */
[----:B------:R-:W3:Y:S07]  /*0030*/  S2R R3, SR_CTAID.X ;  /* 0x0000000000037919 */ /* 0x000eee0000002500 */
[----:B------:R-:W4:Y:S01]  /*0040*/  LDC.64 R32, c[0x0][0x210] ;  /* 0x00008400ff207b82 */ /* 0x000f220000000a00 */
[----:B------:R-:W-:Y:S01]  /*0050*/  ULDC.64 UR4, c[0x0][0x208] ;  /* 0x0000820000047ab9 */ /* 0x000fe20000000a00 */
[----:B------:R-:W-:-:S02]  /*0060*/  CS2R R4, SRZ ;  /* 0x0000000000047805 */ /* 0x000fc4000001ff00 */
[----:B------:R-:W-:Y:S02]  /*0070*/  CS2R R6, SRZ ;  /* 0x0000000000067805 */ /* 0x000fe4000001ff00 */
[----:B------:R-:W-:Y:S02]  /*0080*/  CS2R R8, SRZ ;  /* 0x0000000000087805 */ /* 0x000fe4000001ff00 */
[----:B------:R-:W-:Y:S01]  /*0090*/  CS2R R10, SRZ ;  /* 0x00000000000a7805 */ /* 0x000fe2000001ff00 */
[----:B------:R-:W5:Y:S01]  /*00a0*/  LDC.64 R30, c[0x0][0x218] ;  /* 0x00008600ff1e7b82 */ /* 0x000f620000000a00 */
[----:B-1----:R-:W-:-:S04]  /*00b0*/  SHF.L.U32 R0, R0, 0x2, RZ ;  /* 0x0000000200007819 */ /* 0x002fc800000006ff */
[----:B------:R-:W-:Y:S02]  /*00c0*/  LOP3.LUT R0, R0, 0x1fc, RZ, 0xc0, !PT ;  /* 0x000001fc00007812 */ /* 0x000fe400078ec0ff */
[----:B---3--:R-:W-:Y:S02]  /*00d0*/  SHF.R.S32.HI R2, RZ, 0x15, R3 ;  /* 0x00000015ff027819 */ /* 0x008fe40000011403 */
[----:B------:R-:W-:Y:S02]  /*00e0*/  LEA R0, R3, R0, 0xa ;  /* 0x0000000003007211 */ /* 0x000fe400078e50ff */
[----:B------:R-:W-:Y:S02]  /*00f0*/  SGXT R3, R2, 0x1 ;  /* 0x000000010203781a */ /* 0x000fe40000000200 */
[----:B------:R-:W-:Y:S02]  /*0100*/  ISETP.GE.AND P1, PT, R0, 0x3a2400, PT ;  /* 0x003a24000000780c */ /* 0x000fe40003f26270 */
[----:B------:R-:W-:-:S02]  /*0110*/  CS2R R12, SRZ ;  /* 0x00000000000c7805 */ /* 0x000fc4000001ff00 */
[----:B------:R-:W-:Y:S02]  /*0120*/  LEA.HI R3, R3, R0, RZ, 0x8 ;  /* 0x0000000003037211 */ /* 0x000fe400078f40ff */
[----:B------:R-:W-:Y:S01]  /*0130*/  CS2R R14, SRZ ;  /* 0x00000000000e7805 */ /* 0x000fe2000001ff00 */
[----:B----4-:R-:W-:Y:S01]  /*0140*/  IMAD.WIDE R32, R0, 0x4, R32 ;  /* 0x0000000400207825 */ /* 0x010fe200078e0220 */
[----:B------:R-:W-:-:S04]  /*0150*/  LOP3.LUT R3, R3, 0xffffff00, RZ, 0xc0, !PT ;  /* 0xffffff0003037812 */ /* 0x000fc800078ec0ff */
[----:B------:R-:W-:Y:S01]  /*0160*/  IADD3 R2, R0, -R3, RZ ;  /* 0x8000000300027210 */ /* 0x000fe20007ffe0ff */
[----:B------:R-:W3:Y:S04]  /*0170*/  @!P1 LDG.E.128 R4, desc[UR4][R32.64] ;  /* 0x0000000420049981 */ /* 0x000ee8000c1e1d00 */
[----:B--2---:R-:W-:-:S04]  /*0180*/  IMAD.WIDE R28, R2, 0x4, R28 ;  /* 0x00000004021c7825 */ /* 0x004fc800078e021c */
[----:B-----5:R-:W-:Y:S01]  /*0190*/  IMAD.WIDE R30, R2, 0x4, R30 ;  /* 0x00000004021e7825 */ /* 0x020fe200078e021e */
[----:B------:R-:W2:Y:S04]  /*01a0*/  @!P1 LDG.E.EL.128 R12, desc[UR4][R28.64] ;  /* 0x000000041c0c9981 */ /* 0x000ea8000c2e1d00 */
[----:B------:R-:W3:Y:S01]  /*01b0*/  @!P1 LDG.E.EL.128 R8, desc[UR4][R30.64] ;  /* 0x000000041e089981 */ /* 0x000ee2000c2e1d00 */
[----:B------:R-:W-:-:S04]  /*01c0*/  IADD3 R3, R0, 0x200, RZ ;  /* 0x0000020000037810 */ /* 0x000fc80007ffe0ff */
[----:B------:R-:W-:Y:S02]  /*01d0*/  ISETP.GE.AND P0, PT, R3, 0x3a2400, PT ;  /* 0x003a24000300780c */ /* 0x000fe40003f06270 */
[----:B------:R-:W-:Y:S02]  /*01e0*/  CS2R R24, SRZ ;  /* 0x0000000000187805 */ /* 0x000fe4000001ff00 */
[----:B------:R-:W-:Y:S02]  /*01f0*/  CS2R R26, SRZ ;  /* 0x00000000001a7805 */ /* 0x000fe4000001ff00 */
[----:B------:R-:W-:Y:S02]  /*0200*/  CS2R R16, SRZ ;  /* 0x0000000000107805 */ /* 0x000fe4000001ff00 */
[----:B------:R-:W-:Y:S02]  /*0210*/  CS2R R18, SRZ ;  /* 0x0000000000127805 */ /* 0x000fe4000001ff00 */
[----:B------:R-:W-:-:S02]  /*0220*/  CS2R R20, SRZ ;  /* 0x0000000000147805 */ /* 0x000fc4000001ff00 */
[----:B------:R-:W-:Y:S01]  /*0230*/  CS2R R22, SRZ ;  /* 0x0000000000167805 */ /* 0x000fe2000001ff00 */
[----:B------:R-:W4:Y:S04]  /*0240*/  @!P0 LDG.E.EL.128 R24, desc[UR4][R28.64] ;  /* 0x000000041c188981 */ /* 0x000f28000c2e1d00 */
[----:B------:R-:W5:Y:S04]  /*0250*/  @!P0 LDG.E.128 R16, desc[UR4][R32.64+0x800] ;  /* 0x0008000420108981 */ /* 0x000f68000c1e1d00 */
[----:B------:R1:W5:Y:S01]  /*0260*/  @!P0 LDG.E.EL.128 R20, desc[UR4][R30.64] ;  /* 0x000000041e148981 */ /* 0x000362000c2e1d00 */
[----:B------:R-:W-:Y:S01]  /*0270*/  HFMA2.MMA R3, -RZ, RZ, 1.625, 0 ;  /* 0x3e800000ff037435 */ /* 0x000fe200000001ff */
[----:B-1----:R-:W1:Y:S02]  /*0280*/  LDC.64 R30, c[0x0][0x230] ;  /* 0x00008c00ff1e7b82 */ /* 0x002e640000000a00 */
[----:B-1----:R-:W-:-:S04]  /*0290*/  IMAD.WIDE R30, R2, 0x4, R30 ;  /* 0x00000004021e7825 */ /* 0x002fc800078e021e */
[----:B--2---:R-:W-:Y:S01]  /*02a0*/  FADD R12, R12, 0.0010000000474974513054 ;  /* 0x3a83126f0c0c7421 */ /* 0x004fe20000000000 */
[----:B---3--:R-:W-:-:S05]  /*02b0*/  FADD R5, -R9, R5 ;  /* 0x0000000509057221 */ /* 0x008fca0000000100 */
[----:B------:R-:W1:Y:S01]  /*02c0*/  MUFU.SQRT R12, R12 ;  /* 0x0000000c000c7308 */ /* 0x000e620000002000 */
[----:B------:R-:W-:Y:S01]  /*02d0*/  FADD R9, R13, 0.0010000000474974513054 ;  /* 0x3a83126f0d097421 */ /* 0x000fe20000000000 */
[----:B------:R-:W-:Y:S01]  /*02e0*/  FADD R4, -R8, R4 ;  /* 0x0000000408047221 */ /* 0x000fe20000000100 */
[----:B------:R-:W-:Y:S01]  /*02f0*/  FADD R8, R14, 0.0010000000474974513054 ;  /* 0x3a83126f0e087421 */ /* 0x000fe20000000000 */
[----:B------:R-:W-:-:S04]  /*0300*/  FADD R14, R15, 0.0010000000474974513054 ;  /* 0x3a83126f0f0e7421 */ /* 0x000fc80000000000 */
[----:B------:R-:W2:Y:S01]  /*0310*/  MUFU.SQRT R9, R9 ;  /* 0x0000000900097308 */ /* 0x000ea20000002000 */
[----:B-1----:R-:W-:-:S07]  /*0320*/  FSETP.GT.AND P5, PT, R12, 8.50705917302346158658e+37, PT ;  /* 0x7e8000000c00780b */ /* 0x002fce0003fa4000 */
[----:B------:R-:W1:Y:S01]  /*0330*/  MUFU.SQRT R8, R8 ;  /* 0x0000000800087308 */ /* 0x000e620000002000 */
[----:B------:R-:W-:Y:S01]  /*0340*/  FSETP.GEU.AND P2, PT, R12, 1.175494350822287508e-38, PT ;  /* 0x008000000c00780b */ /* 0x000fe20003f4e000 */
[----:B----4-:R-:W-:-:S06]  /*0350*/  FADD R24, R24, 0.0010000000474974513054 ;  /* 0x3a83126f18187421 */ /* 0x010fcc0000000000 */
[----:B------:R-:W3:Y:S01]  /*0360*/  MUFU.SQRT R14, R14 ;  /* 0x0000000e000e7308 */ /* 0x000ee20000002000 */
[C---:B--2---:R-:W-:Y:S01]  /*0370*/  FSETP.GT.AND P3, PT, R9.reuse, 8.50705917302346158658e+37, PT ;  /* 0x7e8000000900780b */ /* 0x044fe20003f64000 */
[----:B------:R-:W-:Y:S01]  /*0380*/  FADD R10, -R10, R6 ;  /* 0x000000060a0a7221 */ /* 0x000fe20000000100 */
[----:B------:R-:W-:Y:S01]  /*0390*/  FSETP.GEU.AND P4, PT, R9, 1.175494350822287508e-38, PT ;  /* 0x008000000900780b */ /* 0x000fe20003f8e000 */
[----:B------:R-:W-:Y:S01]  /*03a0*/  @P5 FMUL R12, R12, 0.25 ;  /* 0x3e8000000c0c5820 */ /* 0x000fe20000400000 */
[----:B------:R-:W-:-:S03]  /*03b0*/  FSEL R6, R3, 1, P5 ;  /* 0x3f80000003067808 */ /* 0x000fc60002800000 */
[----:B------:R-:W2:Y:S01]  /*03c0*/  MUFU.SQRT R15, R24 ;  /* 0x00000018000f7308 */ /* 0x000ea20000002000 */
[----:B------:R-:W-:Y:S01]  /*03d0*/  FADD R13, R25, 0.0010000000474974513054 ;  /* 0x3a83126f190d7421 */ /* 0x000fe20000000000 */
[----:B------:R-:W-:Y:S01]  /*03e0*/  FADD R26, R26, 0.0010000000474974513054 ;  /* 0x3a83126f1a1a7421 */ /* 0x000fe20000000000 */
[----:B------:R-:W-:Y:S01]  /*03f0*/  @!P2 FMUL R12, R12, 16777216 ;  /* 0x4b8000000c0ca820 */ /* 0x000fe20000400000 */
[----:B------:R-:W-:Y:S01]  /*0400*/  @!P2 FMUL R6, R6, 16777216 ;  /* 0x4b8000000606a820 */ /* 0x000fe20000400000 */
[----:B-1----:R-:W-:Y:S01]  /*0410*/  FSETP.GT.AND P6, PT, R8, 8.50705917302346158658e+37, PT ;  /* 0x7e8000000800780b */ /* 0x002fe20003fc4000 */
[----:B-----5:R-:W-:Y:S01]  /*0420*/  FADD R16, -R20, R16 ;  /* 0x0000001014107221 */ /* 0x020fe20000000100 */
[----:B---3--:R-:W-:Y:S01]  /*0430*/  FSETP.GT.AND P2, PT, R14, 8.50705917302346158658e+37, PT ;  /* 0x7e8000000e00780b */ /* 0x008fe20003f44000 */
[----:B------:R-:W1:Y:S01]  /*0440*/  MUFU.SQRT R13, R13 ;  /* 0x0000000d000d7308 */ /* 0x000e620000002000 */
[----:B------:R-:W-:Y:S01]  /*0450*/  FSEL R20, R3, 1, P3 ;  /* 0x3f80000003147808 */ /* 0x000fe20001800000 */
[----:B------:R-:W-:Y:S01]  /*0460*/  @P3 FMUL R9, R9, 0.25 ;  /* 0x3e80000009093820 */ /* 0x000fe20000400000 */
[----:B------:R-:W-:-:S02]  /*0470*/  FSETP.GEU.AND P5, PT, R8, 1.175494350822287508e-38, PT ;  /* 0x008000000800780b */ /* 0x000fc40003fae000 */
[----:B------:R-:W-:-:S03]  /*0480*/  FSETP.GEU.AND P3, PT, R14, 1.175494350822287508e-38, PT ;  /* 0x008000000e00780b */ /* 0x000fc60003f6e000 */
[----:B------:R-:W3:Y:S01]  /*0490*/  MUFU.SQRT R25, R26 ;  /* 0x0000001a00197308 */ /* 0x000ee20000002000 */
[----:B------:R-:W-:Y:S01]  /*04a0*/  @!P4 FMUL R9, R9, 16777216 ;  /* 0x4b8000000909c820 */ /* 0x000fe20000400000 */
[----:B------:R-:W-:Y:S01]  /*04b0*/  @!P4 FMUL R20, R20, 16777216 ;  /* 0x4b8000001414c820 */ /* 0x000fe20000400000 */
[----:B--2---:R-:W-:Y:S01]  /*04c0*/  FSETP.GT.AND P4, PT, R15, 8.50705917302346158658e+37, PT ;  /* 0x7e8000000f00780b */ /* 0x004fe20003f84000 */
[----:B------:R-:W-:Y:S01]  /*04d0*/  FADD R11, -R11, R7 ;  /* 0x000000070b0b7221 */ /* 0x000fe20000000100 */
[C---:B------:R-:W-:Y:S01]  /*04e0*/  FSEL R24, R3.reuse, 1, P6 ;  /* 0x3f80000003187808 */ /* 0x040fe20003000000 */
[----:B------:R-:W-:Y:S02]  /*04f0*/  @P6 FMUL R8, R8, 0.25 ;  /* 0x3e80000008086820 */ /* 0x000fe40000400000 */
[----:B------:R2:W4:Y:S01]  /*0500*/  MUFU.RCP R7, R12 ;  /* 0x0000000c00077308 */ /* 0x0005220000001000 */
[----:B------:R-:W-:Y:S01]  /*0510*/  @P2 FMUL R14, R14, 0.25 ;  /* 0x3e8000000e0e2820 */ /* 0x000fe20000400000 */
[----:B------:R-:W-:Y:S01]  /*0520*/  @!P5 FMUL R8, R8, 16777216 ;  /* 0x4b8000000808d820 */ /* 0x000fe20000400000 */
[----:B------:R-:W-:Y:S01]  /*0530*/  @!P5 FMUL R24, R24, 16777216 ;  /* 0x4b8000001818d820 */ /* 0x000fe20000400000 */
[----:B--2---:R-:W-:Y:S01]  /*0540*/  FSEL R12, R3, 1, P2 ;  /* 0x3f800000030c7808 */ /* 0x004fe20001000000 */
[----:B------:R-:W-:Y:S01]  /*0550*/  @!P3 FMUL R14, R14, 16777216 ;  /* 0x4b8000000e0eb820 */ /* 0x000fe20000400000 */
[----:B-1----:R-:W-:-:S03]  /*0560*/  FSETP.GT.AND P5, PT, R13, 8.50705917302346158658e+37, PT ;  /* 0x7e8000000d00780b */ /* 0x002fc60003fa4000 */
[----:B------:R-:W-:Y:S01]  /*0570*/  @!P3 FMUL R12, R12, 16777216 ;  /* 0x4b8000000c0cb820 */ /* 0x000fe20000400000 */
[----:B---3--:R-:W-:Y:S01]  /*0580*/  FSETP.GT.AND P3, PT, R25, 8.50705917302346158658e+37, PT ;  /* 0x7e8000001900780b */ /* 0x008fe20003f64000 */
[----:B------:R-:W-:Y:S01]  /*0590*/  FADD R17, -R21, R17 ;  /* 0x0000001115117221 */ /* 0x000fe20000000100 */
[C---:B------:R-:W-:Y:S01]  /*05a0*/  FSETP.GEU.AND P6, PT, R15.reuse, 1.175494350822287508e-38, PT ;  /* 0x008000000f00780b */ /* 0x040fe20003fce000 */
[----:B------:R-:W-:Y:S01]  /*05b0*/  @P4 FMUL R15, R15, 0.25 ;  /* 0x3e8000000f0f4820 */ /* 0x000fe20000400000 */
[----:B------:R-:W-:Y:S01]  /*05c0*/  FSEL R21, R3, 1, P4 ;  /* 0x3f80000003157808 */ /* 0x000fe20002000000 */
[----:B------:R-:W1:Y:S01]  /*05d0*/  MUFU.RCP R29, R14 ;  /* 0x0000000e001d7308 */ /* 0x000e620000001000 */
[----:B------:R-:W-:Y:S02]  /*05e0*/  FSETP.GEU.AND P2, PT, R13, 1.175494350822287508e-38, PT ;  /* 0x008000000d00780b */ /* 0x000fe40003f4e000 */
[----:B------:R-:W-:Y:S01]  /*05f0*/  FSETP.GEU.AND P4, PT, R25, 1.175494350822287508e-38, PT ;  /* 0x008000001900780b */ /* 0x000fe20003f8e000 */
[----:B------:R-:W-:-:S04]  /*0600*/  FADD R23, -R23, R19 ;  /* 0x0000001317177221 */ /* 0x000fc80000000100 */
[----:B------:R-:W2:Y:S01]  /*0610*/  MUFU.RCP R33, R8 ;  /* 0x0000000800217308 */ /* 0x000ea20000001000 */
[----:B----4-:R-:W-:Y:S01]  /*0620*/  FMUL R19, R7, R6 ;  /* 0x0000000607137220 */ /* 0x010fe20000400000 */
[----:B------:R-:W-:Y:S01]  /*0630*/  @P5 FMUL R13, R13, 0.25 ;  /* 0x3e8000000d0d5820 */ /* 0x000fe20000400000 */
[----:B------:R-:W3:Y:S01]  /*0640*/  LDC.64 R6, c[0x0][0x228] ;  /* 0x00008a00ff067b82 */ /* 0x000ee20000000a00 */
[----:B------:R-:W-:-:S04]  /*0650*/  @P3 FMUL R25, R25, 0.25 ;  /* 0x3e80000019193820 */ /* 0x000fc80000400000 */
[----:B------:R-:W4:Y:S01]  /*0660*/  MUFU.RCP R9, R9 ;  /* 0x0000000900097308 */ /* 0x000f220000001000 */
[----:B------:R-:W-:Y:S01]  /*0670*/  @!P6 FMUL R15, R15, 16777216 ;  /* 0x4b8000000f0fe820 */ /* 0x000fe20000400000 */
[----:B------:R-:W-:Y:S01]  /*0680*/  @!P2 FMUL R13, R13, 16777216 ;  /* 0x4b8000000d0da820 */ /* 0x000fe20000400000 */
[----:B------:R-:W-:Y:S01]  /*0690*/  @!P4 FMUL R25, R25, 16777216 ;  /* 0x4b8000001919c820 */ /* 0x000fe20000400000 */
[----:B-1----:R-:W-:Y:S01]  /*06a0*/  FMUL R12, R29, R12 ;  /* 0x0000000c1d0c7220 */ /* 0x002fe20000400000 */
[----:B--2---:R-:W-:-:S03]  /*06b0*/  FMUL R33, R33, R24 ;  /* 0x0000001821217220 */ /* 0x004fc60000400000 */
[----:B------:R1:W2:Y:S08]  /*06c0*/  MUFU.RCP R8, R15 ;  /* 0x0000000f00087308 */ /* 0x0002b00000001000 */
[----:B------:R-:W5:Y:S01]  /*06d0*/  MUFU.RCP R26, R13 ;  /* 0x0000000d001a7308 */ /* 0x000f620000001000 */
[----:B----4-:R-:W-:Y:S01]  /*06e0*/  FMUL R24, R9, R20 ;  /* 0x0000001409187220 */ /* 0x010fe20000400000 */
[----:B-1----:R-:W-:-:S06]  /*06f0*/  FMUL R15, R33, R10 ;  /* 0x0000000a210f7220 */ /* 0x002fcc0000400000 */
[----:B------:R2:W1:Y:S01]  /*0700*/  MUFU.RCP R29, R25 ;  /* 0x00000019001d7308 */ /* 0x0004620000001000 */
[C---:B------:R-:W-:Y:S02]  /*0710*/  FSEL R9, R3.reuse, 1, P5 ;  /* 0x3f80000003097808 */ /* 0x040fe40002800000 */
[----:B------:R-:W-:Y:S01]  /*0720*/  FSEL R10, R3, 1, P3 ;  /* 0x3f800000030a7808 */ /* 0x000fe20001800000 */
[----:B------:R-:W-:Y:S02]  /*0730*/  @!P6 FMUL R21, R21, 16777216 ;  /* 0x4b8000001515e820 */ /* 0x000fe40000400000 */
[----:B------:R-:W-:Y:S02]  /*0740*/  @!P2 FMUL R9, R9, 16777216 ;  /* 0x4b8000000909a820 */ /* 0x000fe40000400000 */
[----:B------:R-:W-:Y:S01]  /*0750*/  @!P4 FMUL R10, R10, 16777216 ;  /* 0x4b8000000a0ac820 */ /* 0x000fe20000400000 */
[----:B------:R-:W-:Y:S01]  /*0760*/  FMUL R12, R12, R11 ;  /* 0x0000000b0c0c7220 */ /* 0x000fe20000400000 */
[----:B------:R-:W-:Y:S01]  /*0770*/  FMUL R24, R24, R5 ;  /* 0x0000000518187220 */ /* 0x000fe20000400000 */
[----:B------:R-:W-:Y:S01]  /*0780*/  FMUL R19, R19, R4 ;  /* 0x0000000413137220 */ /* 0x000fe20000400000 */
[----:B--2---:R-:W-:Y:S01]  /*0790*/  FMUL R25, R8, R21 ;  /* 0x0000001508197220 */ /* 0x004fe20000400000 */
[----:B-----5:R-:W-:Y:S01]  /*07a0*/  FMUL R26, R26, R9 ;  /* 0x000000091a1a7220 */ /* 0x020fe20000400000 */
[----:B---3--:R-:W-:-:S04]  /*07b0*/  IMAD.WIDE R32, R2, 0x4, R6 ;  /* 0x0000000402207825 */ /* 0x008fc800078e0206 */
[----:B-1----:R-:W-:Y:S01]  /*07c0*/  FMUL R29, R29, R10 ;  /* 0x0000000a1d1d7220 */ /* 0x002fe20000400000 */
[----:B------:R-:W-:Y:S02]  /*07d0*/  CS2R R8, SRZ ;  /* 0x0000000000087805 */ /* 0x000fe4000001ff00 */
[----:B------:R-:W-:Y:S02]  /*07e0*/  CS2R R10, SRZ ;  /* 0x00000000000a7805 */ /* 0x000fe4000001ff00 */
[----:B------:R-:W-:Y:S02]  /*07f0*/  CS2R R4, SRZ ;  /* 0x0000000000047805 */ /* 0x000fe4000001ff00 */
[----:B------:R-:W-:Y:S02]  /*0800*/  CS2R R6, SRZ ;  /* 0x0000000000067805 */ /* 0x000fe4000001ff00 */
[----:B------:R-:W2:Y:S04]  /*0810*/  @!P1 LDG.E.EL.128 R8, desc[UR4][R32.64] ;  /* 0x0000000420089981 */ /* 0x000ea8000c2e1d00 */
[----:B------:R-:W2:Y:S01]  /*0820*/  @!P1 LDG.E.EL.128 R4, desc[UR4][R30.64] ;  /* 0x000000041e049981 */ /* 0x000ea2000c2e1d00 */
[----:B------:R-:W-:-:S04]  /*0830*/  FADD R27, R27, 0.0010000000474974513054 ;  /* 0x3a83126f1b1b7421 */ /* 0x000fc80000000000 */
[----:B------:R-:W1:Y:S02]  /*0840*/  MUFU.SQRT R20, R27 ;  /* 0x0000001b00147308 */ /* 0x000e640000002000 */
[C---:B-1----:R-:W-:Y:S02]  /*0850*/  FSETP.GT.AND P2, PT, R20.reuse, 8.50705917302346158658e+37, PT ;  /* 0x7e8000001400780b */ /* 0x042fe40003f44000 */
[----:B------:R-:W-:-:S11]  /*0860*/  FSETP.GEU.AND P3, PT, R20, 1.175494350822287508e-38, PT ;  /* 0x008000001400780b */ /* 0x000fd60003f6e000 */
[----:B------:R-:W-:-:S04]  /*0870*/  @P2 FMUL R20, R20, 0.25 ;  /* 0x3e80000014142820 */ /* 0x000fc80000400000 */
[----:B------:R-:W-:-:S06]  /*0880*/  @!P3 FMUL R20, R20, 16777216 ;  /* 0x4b8000001414b820 */ /* 0x000fcc0000400000 */
[----:B------:R-:W1:Y:S01]  /*0890*/  MUFU.RCP R20, R20 ;  /* 0x0000001400147308 */ /* 0x000e620000001000 */
[----:B------:R-:W-:-:S05]  /*08a0*/  FSEL R3, R3, 1, P2 ;  /* 0x3f80000003037808 */ /* 0x000fca0001000000 */
[----:B------:R-:W-:Y:S01]  /*08b0*/  @!P3 FMUL R3, R3, 16777216 ;  /* 0x4b8000000303b820 */ /* 0x000fe20000400000 */
[----:B------:R-:W-:-:S03]  /*08c0*/  FADD R18, -R22, R18 ;  /* 0x0000001216127221 */ /* 0x000fc60000000100 */
[----:B-1----:R-:W-:Y:S01]  /*08d0*/  FMUL R2, R20, R3 ;  /* 0x0000000314027220 */ /* 0x002fe20000400000 */
[----:B------:R-:W-:-:S03]  /*08e0*/  CS2R R20, SRZ ;  /* 0x0000000000147805 */ /* 0x000fc6000001ff00 */
[----:B------:R-:W-:Y:S01]  /*08f0*/  FMUL R2, R2, R23 ;  /* 0x0000001702027220 */ /* 0x000fe20000400000 */
[----:B------:R-:W-:-:S06]  /*0900*/  CS2R R22, SRZ ;  /* 0x0000000000167805 */ /* 0x000fcc000001ff00 */
[----:B------:R-:W3:Y:S01]  /*0910*/  @!P0 LDG.E.EL.128 R20, desc[UR4][R30.64] ;  /* 0x000000041e148981 */ /* 0x000ee2000c2e1d00 */
[----:B--2---:R-:W-:Y:S01]  /*0920*/  FFMA R6, R15, R10, R6 ;  /* 0x0000000a0f067223 */ /* 0x004fe20000000006 */
[----:B------:R-:W-:Y:S01]  /*0930*/  FFMA R7, R12, R11, R7 ;  /* 0x0000000b0c077223 */ /* 0x000fe20000000007 */
[----:B------:R-:W-:Y:S02]  /*0940*/  CS2R R12, SRZ ;  /* 0x00000000000c7805 */ /* 0x000fe4000001ff00 */
[----:B------:R-:W-:Y:S01]  /*0950*/  CS2R R14, SRZ ;  /* 0x00000000000e7805 */ /* 0x000fe2000001ff00 */
[----:B------:R-:W1:Y:S05]  /*0960*/  LDC.64 R10, c[0x0][0x238] ;  /* 0x00008e00ff0a7b82 */ /* 0x000e6a0000000a00 */
[----:B------:R-:W3:Y:S01]  /*0970*/  @!P0 LDG.E.EL.128 R12, desc[UR4][R32.64] ;  /* 0x00000004200c8981 */ /* 0x000ee2000c2e1d00 */
[----:B------:R-:W-:Y:S01]  /*0980*/  FFMA R5, R24, R9, R5 ;  /* 0x0000000918057223 */ /* 0x000fe20000000005 */
[----:B------:R-:W-:Y:S01]  /*0990*/  FFMA R4, R19, R8, R4 ;  /* 0x0000000813047223 */ /* 0x000fe20000000004 */
[----:B------:R-:W-:Y:S01]  /*09a0*/  FSETP.GEU.AND P2, PT, R7, RZ, PT ;  /* 0x000000ff0700720b */ /* 0x000fe20003f4e000 */
[----:B------:R-:W-:Y:S01]  /*09b0*/  FMUL R29, R29, R18 ;  /* 0x000000121d1d7220 */ /* 0x000fe20000400000 */
[----:B------:R-:W-:Y:S01]  /*09c0*/  FSETP.GEU.AND P3, PT, R6, RZ, PT ;  /* 0x000000ff0600720b */ /* 0x000fe20003f6e000 */
[----:B------:R-:W-:Y:S01]  /*09d0*/  FMUL R26, R26, R17 ;  /* 0x000000111a1a7220 */ /* 0x000fe20000400000 */
[----:B------:R-:W-:Y:S01]  /*09e0*/  FSETP.GEU.AND P4, PT, R5, RZ, PT ;  /* 0x000000ff0500720b */ /* 0x000fe20003f8e000 */
[----:B------:R-:W-:Y:S01]  /*09f0*/  FMUL R25, R25, R16 ;  /* 0x0000001019197220 */ /* 0x000fe20000400000 */
[----:B------:R-:W-:-:S02]  /*0a00*/  FSETP.GEU.AND P5, PT, R4, RZ, PT ;  /* 0x000000ff0400720b */ /* 0x000fc40003fae000 */
[----:B------:R-:W-:Y:S02]  /*0a10*/  SEL R7, R7, RZ, P2 ;  /* 0x000000ff07077207 */ /* 0x000fe40001000000 */
[----:B------:R-:W-:Y:S02]  /*0a20*/  SEL R6, R6, RZ, P3 ;  /* 0x000000ff06067207 */ /* 0x000fe40001800000 */
[----:B------:R-:W-:Y:S02]  /*0a30*/  SEL R5, R5, RZ, P4 ;  /* 0x000000ff05057207 */ /* 0x000fe40002000000 */
[----:B------:R-:W-:Y:S01]  /*0a40*/  SEL R4, R4, RZ, P5 ;  /* 0x000000ff04047207 */ /* 0x000fe20002800000 */
[----:B-1----:R-:W-:-:S05]  /*0a50*/  IMAD.WIDE R10, R0, 0x4, R10 ;  /* 0x00000004000a7825 */ /* 0x002fca00078e020a */
[----:B------:R1:W-:Y:S01]  /*0a60*/  @!P1 STG.E.128 desc[UR4][R10.64], R4 ;  /* 0x000000040a009986 */ /* 0x0003e2000c101d04 */
[----:B---3--:R-:W-:Y:S01]  /*0a70*/  FFMA R2, R2, R15, R23 ;  /* 0x0000000f02027223 */ /* 0x008fe20000000017 */
[----:B------:R-:W-:Y:S01]  /*0a80*/  FFMA R14, R29, R14, R22 ;  /* 0x0000000e1d0e7223 */ /* 0x000fe20000000016 */
[----:B------:R-:W-:Y:S01]  /*0a90*/  FFMA R13, R26, R13, R21 ;  /* 0x0000000d1a0d7223 */ /* 0x000fe20000000015 */
[----:B------:R-:W-:Y:S02]  /*0aa0*/  FFMA R12, R25, R12, R20 ;  /* 0x0000000c190c7223 */ /* 0x000fe40000000014 */
[----:B------:R-:W-:Y:S02]  /*0ab0*/  FSETP.GEU.AND P1, PT, R2, RZ, PT ;  /* 0x000000ff0200720b */ /* 0x000fe40003f2e000 */
[----:B------:R-:W-:Y:S02]  /*0ac0*/  FSETP.GEU.AND P2, PT, R14, RZ, PT ;  /* 0x000000ff0e00720b */ /* 0x000fe40003f4e000 */
[----:B------:R-:W-:-:S02]  /*0ad0*/  FSETP.GEU.AND P3, PT, R13, RZ, PT ;  /* 0x000000ff0d00720b */ /* 0x000fc40003f6e000 */
[----:B------:R-:W-:Y:S02]  /*0ae0*/  FSETP.GEU.AND P4, PT, R12, RZ, PT ;  /* 0x000000ff0c00720b */ /* 0x000fe40003f8e000 */
[----:B------:R-:W-:Y:S02]  /*0af0*/  SEL R15, R2, RZ, P1 ;  /* 0x000000ff020f7207 */ /* 0x000fe40000800000 */
[----:B------:R-:W-:Y:S02]  /*0b00*/  SEL R14, R14, RZ, P2 ;  /* 0x000000ff0e0e7207 */ /* 0x000fe40001000000 */
[----:B------:R-:W-:Y:S02]  /*0b10*/  SEL R13, R13, RZ, P3 ;  /* 0x000000ff0d0d7207 */ /* 0x000fe40001800000 */
[----:B------:R-:W-:Y:S01]  /*0b20*/  SEL R12, R12, RZ, P4 ;  /* 0x000000ff0c0c7207 */ /* 0x000fe20002000000 */
[----:B-1----:R-:W-:Y:S06]  /*0b30*/  @P0 EXIT ;  /* 0x000000000000094d */ /* 0x002fec0003800000 */
[----:B------:R-:W-:Y:S01]  /*0b40*/  STG.E.128 desc[UR4][R10.64+0x800], R12 ;  /* 0x0008000c0a007986 */ /* 0x000fe2000c101d04 */
[----:B------:R-:W-:Y:S05]  /*0b50*/  EXIT ;  /* 0x000000000000794d */ /* 0x000fea0003800000 */
.L_x_0:
[----:B------:R-:W-:-:S00]  /*0b60*/  BRA `(.L_x_0) ;  /* 0xfffffffc00fc7947 */ /* 0x000fc0000383ffff */
[----:B------:R-:W-:-:S00]  /*0b70*/  NOP ;  /* 0x0000000000007918 */ /* 0x000fc00000000000 */
        /* <DEDUP_REMOVED lines=8> */
.L_x_1:


//--------------------- .nv.global.init           --------------------------
	.section	.nv.global.init,"aw",@progbits
.nv.global.init:
	.type		_$_str,@object
	.size		_$_str,(_$_str_$_2 - _$_str)
_$_str:
        /*0000*/ 	.byte	0x5f, 0x5f, 0x43, 0x55, 0x44, 0x41, 0x5f, 0x46, 0x54, 0x5a, 0x00
	.type		_$_str_$_2,@object
	.size		_$_str_$_2,(.L_1 - _$_str_$_2)
_$_str_$_2:
        /*000b*/ 	.byte	0x5f, 0x5f, 0x43, 0x55, 0x44, 0x41, 0x5f, 0x50, 0x52, 0x45, 0x43, 0x5f, 0x53, 0x51, 0x52, 0x54
        /*001b*/ 	.byte	0x00
.L_1:


//--------------------- .nv.constant0.triton_poi_fused__native_batch_norm_legit_no_training_relu_34 --------------------------
	.section	.nv.constant0.triton_poi_fused__native_batch_norm_legit_no_training_relu_34,"a",@progbits
	.sectionflags	@""
	.align	4
.nv.constant0.triton_poi_fused__native_batch_norm_legit_no_training_relu_34:
	.zero		580
